	.headerflags	@"EF_CUDA_TEXMODE_UNIFIED EF_CUDA_64BIT_ADDRESS EF_CUDA_ACCELERATORS EF_CUDA_SM90 EF_CUDA_VIRTUAL_SM(EF_CUDA_SM90)"
	.elftype	@"ET_EXEC"


//--------------------- .nv.info                  --------------------------
	.section	.nv.info,"",@"SHT_CUDA_INFO"
	.align	4


	//----- nvinfo : EIATTR_REGCOUNT
	.align		4
        /*0000*/ 	.byte	0x04, 0x2f
        /*0002*/ 	.short	(.L_3 - .L_2)
	.align		4
.L_2:
        /*0004*/ 	.word	index@(triton_poi_fused__native_batch_norm_legit_no_training_leaky_relu_18)
        /*0008*/ 	.word	0x00000010


	//----- nvinfo : EIATTR_MIN_STACK_SIZE
	.align		4
.L_3:
        /*000c*/ 	.byte	0x04, 0x12
        /*000e*/ 	.short	(.L_5 - .L_4)
	.align		4
.L_4:
        /*0010*/ 	.word	index@(triton_poi_fused__native_batch_norm_legit_no_training_leaky_relu_18)
        /*0014*/ 	.word	0x00000000


	//----- nvinfo : EIATTR_FRAME_SIZE
	.align		4
.L_5:
        /*0018*/ 	.byte	0x04, 0x11
        /*001a*/ 	.short	(.L_7 - .L_6)
	.align		4
.L_6:
        /*001c*/ 	.word	index@(triton_poi_fused__native_batch_norm_legit_no_training_leaky_relu_18)
        /*0020*/ 	.word	0x00000000


	//----- nvinfo : EIATTR_MIN_STACK_SIZE
	.align		4
.L_7:
        /*0024*/ 	.byte	0x04, 0x12
        /*0026*/ 	.short	(.L_9 - .L_8)
	.align		4
.L_8:
        /*0028*/ 	.word	index@(triton_poi_fused__native_batch_norm_legit_no_training_leaky_relu_18)
        /*002c*/ 	.word	0x00000000
.L_9:


//--------------------- .nv.info.triton_poi_fused__native_batch_norm_legit_no_training_leaky_relu_18 --------------------------
	.section	.nv.info.triton_poi_fused__native_batch_norm_legit_no_training_leaky_relu_18,"",@"SHT_CUDA_INFO"
	.sectionflags	@""
	.align	4


	//----- nvinfo : EIATTR_CUDA_API_VERSION
	.align		4
        /*0000*/ 	.byte	0x04, 0x37
        /*0002*/ 	.short	(.L_11 - .L_10)
.L_10:
        /*0004*/ 	.word	0x0000007c


	//----- nvinfo : EIATTR_KPARAM_INFO
	.align		4
.L_11:
        /*0008*/ 	.byte	0x04, 0x17
        /*000a*/ 	.short	(.L_13 - .L_12)
.L_12:
        /*000c*/ 	.word	0x00000000
        /*0010*/ 	.short	0x0006
        /*0012*/ 	.short	0x0030
        /*0014*/ 	.byte	0x00, 0xf0, 0x11, 0x00


	//----- nvinfo : EIATTR_KPARAM_INFO
	.align		4
.L_13:
        /*0018*/ 	.byte	0x04, 0x17
        /*001a*/ 	.short	(.L_15 - .L_14)
.L_14:
        /*001c*/ 	.word	0x00000000
        /*0020*/ 	.short	0x0005
        /*0022*/ 	.short	0x0028
        /*0024*/ 	.byte	0x00, 0xf4, 0x21, 0x00


	//----- nvinfo : EIATTR_KPARAM_INFO
	.align		4
.L_15:
        /*0028*/ 	.byte	0x04, 0x17
        /*002a*/ 	.short	(.L_17 - .L_16)
.L_16:
        /*002c*/ 	.word	0x00000000
        /*0030*/ 	.short	0x0004
        /*0032*/ 	.short	0x0020
        /*0034*/ 	.byte	0x00, 0xf4, 0x21, 0x00


	//----- nvinfo : EIATTR_KPARAM_INFO
	.align		4
.L_17:
        /*0038*/ 	.byte	0x04, 0x17
        /*003a*/ 	.short	(.L_19 - .L_18)
.L_18:
        /*003c*/ 	.word	0x00000000
        /*0040*/ 	.short	0x0003
        /*0042*/ 	.short	0x0018
        /*0044*/ 	.byte	0x00, 0xf4, 0x21, 0x00


	//----- nvinfo : EIATTR_KPARAM_INFO
	.align		4
.L_19:
        /*0048*/ 	.byte	0x04, 0x17
        /*004a*/ 	.short	(.L_21 - .L_20)
.L_20:
        /*004c*/ 	.word	0x00000000
        /*0050*/ 	.short	0x0002
        /*0052*/ 	.short	0x0010
        /*0054*/ 	.byte	0x00, 0xf4, 0x21, 0x00


	//----- nvinfo : EIATTR_KPARAM_INFO
	.align		4
.L_21:
        /*0058*/ 	.byte	0x04, 0x17
        /*005a*/ 	.short	(.L_23 - .L_22)
.L_22:
        /*005c*/ 	.word	0x00000000
        /*0060*/ 	.short	0x0001
        /*0062*/ 	.short	0x0008
        /*0064*/ 	.byte	0x00, 0xf4, 0x21, 0x00


	//----- nvinfo : EIATTR_KPARAM_INFO
	.align		4
.L_23:
        /*0068*/ 	.byte	0x04, 0x17
        /*006a*/ 	.short	(.L_25 - .L_24)
.L_24:
        /*006c*/ 	.word	0x00000000
        /*0070*/ 	.short	0x0000
        /*0072*/ 	.short	0x0000
        /*0074*/ 	.byte	0x00, 0xf4, 0x21, 0x00


	//----- nvinfo : EIATTR_SPARSE_MMA_MASK
	.align		4
.L_25:
        /*0078*/ 	.byte	0x03, 0x50
        /*007a*/ 	.short	0x0000


	//----- nvinfo : EIATTR_MAXREG_COUNT
	.align		4
        /*007c*/ 	.byte	0x03, 0x1b
        /*007e*/ 	.short	0x00ff


	//----- nvinfo : EIATTR_EXIT_INSTR_OFFSETS
	.align		4
        /*0080*/ 	.byte	0x04, 0x1c
        /*0082*/ 	.short	(.L_27 - .L_26)


	//   ....[0]....
.L_26:
        /*0084*/ 	.word	0x000002d0


	//----- nvinfo : EIATTR_REQNTID
	.align		4
.L_27:
        /*0088*/ 	.byte	0x04, 0x10
        /*008a*/ 	.short	(.L_29 - .L_28)
.L_28:
        /*008c*/ 	.word	0x00000080
        /*0090*/ 	.word	0x00000001
        /*0094*/ 	.word	0x00000001


	//----- nvinfo : EIATTR_CBANK_PARAM_SIZE
	.align		4
.L_29:
        /*0098*/ 	.byte	0x03, 0x19
        /*009a*/ 	.short	0x0034


	//----- nvinfo : EIATTR_PARAM_CBANK
	.align		4
        /*009c*/ 	.byte	0x04, 0x0a
        /*009e*/ 	.short	(.L_31 - .L_30)
	.align		4
.L_30:
        /*00a0*/ 	.word	index@(.nv.constant0.triton_poi_fused__native_batch_norm_legit_no_training_leaky_relu_18)
        /*00a4*/ 	.short	0x0210
        /*00a6*/ 	.short	0x0034


	//----- nvinfo : EIATTR_SW_WAR
	.align		4
.L_31:
        /*00a8*/ 	.byte	0x04, 0x36
        /*00aa*/ 	.short	(.L_33 - .L_32)
.L_32:
        /*00ac*/ 	.word	0x00000008
.L_33:


//--------------------- .nv.callgraph             --------------------------
	.section	.nv.callgraph,"",@"SHT_CUDA_CALLGRAPH"
	.align	4
	.sectionentsize	8
	.align		4
        /*0000*/ 	.word	0x00000000
	.align		4
        /*0004*/ 	.word	0xffffffff
	.align		4
        /*0008*/ 	.word	0x00000000
	.align		4
        /*000c*/ 	.word	0xfffffffe
	.align		4
        /*0010*/ 	.word	0x00000000
	.align		4
        /*0014*/ 	.word	0xfffffffd
	.align		4
        /*0018*/ 	.word	0x00000000
	.align		4
        /*001c*/ 	.word	0xfffffffc


//--------------------- .nv.constant4             --------------------------
	.section	.nv.constant4,"a",@progbits
	.align	8
	.align		8
.nv.constant4:
        /*0000*/ 	.dword	_$_str
	.align		8
        /*0008*/ 	.dword	_$_str_$_2


//--------------------- .text.triton_poi_fused__native_batch_norm_legit_no_training_leaky_relu_18 --------------------------
	.section	.text.triton_poi_fused__native_batch_norm_legit_no_training_leaky_relu_18,"ax",@progbits
	.align	128
        .global         triton_poi_fused__native_batch_norm_legit_no_training_leaky_relu_18
        .type           triton_poi_fused__native_batch_norm_legit_no_training_leaky_relu_18,@function
        .size           triton_poi_fused__native_batch_norm_legit_no_training_leaky_relu_18,(.L_x_1 - triton_poi_fused__native_batch_norm_legit_no_training_leaky_relu_18)
        .other          triton_poi_fused__native_batch_norm_legit_no_training_leaky_relu_18,@"STO_CUDA_ENTRY STV_DEFAULT"
triton_poi_fused__native_batch_norm_legit_no_training_leaky_relu_18:
.text.triton_poi_fused__native_batch_norm_legit_no_training_leaky_relu_18:
[----:B------:R-:W-:Y:S01]  /*0000*/  LDC R1, c[0x0][0x28] ;  /* 0x00000a00ff017b82 */ /* 0x000fe20000000800 */
[----:B------:R-:W1:Y:S07]  /*0010*/  S2R R0, SR_TID.X ;  /* 0x0000000000007919 */ /* 0x000e6e0000002100 */
[----:B------:R-:W2:Y:S01]  /*0020*/  LDC.64 R6, c[0x0][0x228] ;  /* 0x00008a00ff067b82 */ /* 0x000ea20000000a00 */
[----:B------:R-:W-:Y:S01]  /*0030*/  ULDC.64 UR4, c[0x0][0x208] ;  /* 0x0000820000047ab9 */ /* 0x000fe20000000a00 */
[----:B------:R-:W3:Y:S06]  /*0040*/  S2R R3, SR_CTAID.X ;  /* 0x0000000000037919 */ /* 0x000eec0000002500 */
[----:B------:R-:W4:Y:S08]  /*0050*/  LDC.64 R4, c[0x0][0x220] ;  /* 0x00008800ff047b82 */ /* 0x000f300000000a00 */
[----:B------:R-:W5:Y:S08]  /*0060*/  LDC.64 R8, c[0x0][0x230] ;  /* 0x00008c00ff087b82 */ /* 0x000f700000000a00 */
[----:B------:R-:W5:Y:S01]  /*0070*/  LDC.64 R10, c[0x0][0x238] ;  /* 0x00008e00ff0a7b82 */ /* 0x000f620000000a00 */
[----:B-1----:R-:W-:-:S02]  /*0080*/  LOP3.LUT R0, R0, 0x7f, RZ, 0xc0, !PT ;  /* 0x0000007f00007812 */ /* 0x002fc400078ec0ff */
[----:B---3--:R-:W-:Y:S02]  /*0090*/  SHF.R.S32.HI R2, RZ, 0x18, R3 ;  /* 0x00000018ff027819 */ /* 0x008fe40000011403 */
[----:B------:R-:W-:Y:S02]  /*00a0*/  LEA R0, R3, R0, 0x7 ;  /* 0x0000000003007211 */ /* 0x000fe400078e38ff */
[----:B------:R-:W-:-:S04]  /*00b0*/  SGXT R3, R2, 0x1 ;  /* 0x000000010203781a */ /* 0x000fc80000000200 */
[----:B------:R-:W-:-:S04]  /*00c0*/  LEA.HI R3, R3, R0, RZ, 0x8 ;  /* 0x0000000003037211 */ /* 0x000fc800078f40ff */
[----:B------:R-:W-:-:S04]  /*00d0*/  LOP3.LUT R3, R3, 0xffffff00, RZ, 0xc0, !PT ;  /* 0xffffff0003037812 */ /* 0x000fc800078ec0ff */
[----:B------:R-:W-:Y:S02]  /*00e0*/  IADD3 R13, R0, -R3, RZ ;  /* 0x80000003000d7210 */ /* 0x000fe40007ffe0ff */
[----:B------:R-:W1:Y:S03]  /*00f0*/  LDC.64 R2, c[0x0][0x218] ;  /* 0x00008600ff027b82 */ /* 0x000e660000000a00 */
[----:B--2---:R-:W-:-:S06]  /*0100*/  IMAD.WIDE R6, R13, 0x4, R6 ;  /* 0x000000040d067825 */ /* 0x004fcc00078e0206 */
[----:B------:R-:W2:Y:S01]  /*0110*/  LDG.E.EL R6, desc[UR4][R6.64] ;  /* 0x0000000406067981 */ /* 0x000ea2000c2e1900 */
[----:B----4-:R-:W-:-:S04]  /*0120*/  IMAD.WIDE R4, R13, 0x4, R4 ;  /* 0x000000040d047825 */ /* 0x010fc800078e0204 */
[C---:B-----5:R-:W-:Y:S02]  /*0130*/  IMAD.WIDE R8, R13.reuse, 0x4, R8 ;  /* 0x000000040d087825 */ /* 0x060fe400078e0208 */
[----:B------:R3:W4:Y:S02]  /*0140*/  LDG.E.EL R5, desc[UR4][R4.64] ;  /* 0x0000000404057981 */ /* 0x000724000c2e1900 */
[----:B0-----:R-:W-:Y:S02]  /*0150*/  IMAD.WIDE R10, R13, 0x4, R10 ;  /* 0x000000040d0a7825 */ /* 0x001fe400078e020a */
[----:B------:R-:W5:Y:S02]  /*0160*/  LDG.E.EL R8, desc[UR4][R8.64] ;  /* 0x0000000408087981 */ /* 0x000f64000c2e1900 */
[----:B-1----:R-:W-:Y:S02]  /*0170*/  IMAD.WIDE R2, R0, 0x4, R2 ;  /* 0x0000000400027825 */ /* 0x002fe400078e0202 */
[----:B------:R-:W5:Y:S04]  /*0180*/  LDG.E.EL R11, desc[UR4][R10.64] ;  /* 0x000000040a0b7981 */ /* 0x000f68000c2e1900 */
[----:B------:R-:W4:Y:S01]  /*0190*/  LDG.E R2, desc[UR4][R2.64] ;  /* 0x0000000402027981 */ /* 0x000f22000c1e1900 */
[----:B---3--:R-:W-:Y:S01]  /*01a0*/  HFMA2.MMA R4, -RZ, RZ, 1.625, 0 ;  /* 0x3e800000ff047435 */ /* 0x008fe200000001ff */
[----:B--2---:R-:W-:-:S04]  /*01b0*/  FADD R6, R6, 9.9999997473787516356e-06 ;  /* 0x3727c5ac06067421 */ /* 0x004fc80000000000 */
[----:B------:R-:W0:Y:S02]  /*01c0*/  MUFU.SQRT R7, R6 ;  /* 0x0000000600077308 */ /* 0x000e240000002000 */
[C---:B0-----:R-:W-:Y:S02]  /*01d0*/  FSETP.GT.AND P0, PT, R7.reuse, 8.50705917302346158658e+37, PT ;  /* 0x7e8000000700780b */ /* 0x041fe40003f04000 */
[----:B------:R-:W-:-:S11]  /*01e0*/  FSETP.GEU.AND P1, PT, R7, 1.175494350822287508e-38, PT ;  /* 0x008000000700780b */ /* 0x000fd60003f2e000 */
[----:B------:R-:W-:-:S04]  /*01f0*/  @P0 FMUL R7, R7, 0.25 ;  /* 0x3e80000007070820 */ /* 0x000fc80000400000 */
[----:B------:R-:W-:-:S06]  /*0200*/  @!P1 FMUL R7, R7, 16777216 ;  /* 0x4b80000007079820 */ /* 0x000fcc0000400000 */
[----:B------:R-:W0:Y:S01]  /*0210*/  MUFU.RCP R7, R7 ;  /* 0x0000000700077308 */ /* 0x000e220000001000 */
[----:B------:R-:W-:Y:S01]  /*0220*/  FSEL R4, R4, 1, P0 ;  /* 0x3f80000004047808 */ /* 0x000fe20000000000 */
[----:B----4-:R-:W-:Y:S02]  /*0230*/  FADD R5, R2, -R5 ;  /* 0x8000000502057221 */ /* 0x010fe40000000000 */
[----:B------:R-:W1:Y:S02]  /*0240*/  LDC.64 R2, c[0x0][0x210] ;  /* 0x00008400ff027b82 */ /* 0x000e640000000a00 */
[----:B------:R-:W-:-:S04]  /*0250*/  @!P1 FMUL R4, R4, 16777216 ;  /* 0x4b80000004049820 */ /* 0x000fc80000400000 */
[----:B0-----:R-:W-:-:S04]  /*0260*/  FMUL R4, R7, R4 ;  /* 0x0000000407047220 */ /* 0x001fc80000400000 */
[----:B------:R-:W-:-:S04]  /*0270*/  FMUL R4, R5, R4 ;  /* 0x0000000405047220 */ /* 0x000fc80000400000 */
[----:B-----5:R-:W-:-:S05]  /*0280*/  FFMA R11, R8, R4, R11 ;  /* 0x00000004080b7223 */ /* 0x020fca000000000b */
[----:B------:R-:W-:Y:S01]  /*0290*/  FSETP.GT.AND P0, PT, R11, RZ, PT ;  /* 0x000000ff0b00720b */ /* 0x000fe20003f04000 */
[----:B-1----:R-:W-:-:S12]  /*02a0*/  IMAD.WIDE R2, R0, 0x4, R2 ;  /* 0x0000000400027825 */ /* 0x002fd800078e0202 */
[----:B------:R-:W-:-:S05]  /*02b0*/  @!P0 FMUL R11, R11, 0.0099999997764825820923 ;  /* 0x3c23d70a0b0b8820 */ /* 0x000fca0000400000 */
[----:B------:R-:W-:Y:S01]  /*02c0*/  STG.E desc[UR4][R2.64], R11 ;  /* 0x0000000b02007986 */ /* 0x000fe2000c101904 */
[----:B------:R-:W-:Y:S05]  /*02d0*/  EXIT ;  /* 0x000000000000794d */ /* 0x000fea0003800000 */
.L_x_0:
[----:B------:R-:W-:-:S00]  /*02e0*/  BRA `(.L_x_0) ;  /* 0xfffffffc00fc7947 */ /* 0x000fc0000383ffff */
[----:B------:R-:W-:-:S00]  /*02f0*/  NOP ;  /* 0x0000000000007918 */ /* 0x000fc00000000000 */
        /* <DEDUP_REMOVED lines=8> */
.L_x_1:


//--------------------- .nv.global.init           --------------------------
	.section	.nv.global.init,"aw",@progbits
.nv.global.init:
	.type		_$_str,@object
	.size		_$_str,(_$_str_$_2 - _$_str)
_$_str:
        /*0000*/ 	.byte	0x5f, 0x5f, 0x43, 0x55, 0x44, 0x41, 0x5f, 0x46, 0x54, 0x5a, 0x00
	.type		_$_str_$_2,@object
	.size		_$_str_$_2,(.L_1 - _$_str_$_2)
_$_str_$_2:
        /*000b*/ 	.byte	0x5f, 0x5f, 0x43, 0x55, 0x44, 0x41, 0x5f, 0x50, 0x52, 0x45, 0x43, 0x5f, 0x53, 0x51, 0x52, 0x54
        /*001b*/ 	.byte	0x00
.L_1:


//--------------------- .nv.constant0.triton_poi_fused__native_batch_norm_legit_no_training_leaky_relu_18 --------------------------
	.section	.nv.constant0.triton_poi_fused__native_batch_norm_legit_no_training_leaky_relu_18,"a",@progbits
	.sectionflags	@""
	.align	4
.nv.constant0.triton_poi_fused__native_batch_norm_legit_no_training_leaky_relu_18:
	.zero		580
